	.headerflags	@"EF_CUDA_TEXMODE_UNIFIED EF_CUDA_64BIT_ADDRESS EF_CUDA_ACCELERATORS EF_CUDA_SM90 EF_CUDA_VIRTUAL_SM(EF_CUDA_SM90)"
	.elftype	@"ET_EXEC"


//--------------------- .nv.info                  --------------------------
	.section	.nv.info,"",@"SHT_CUDA_INFO"
	.align	4


	//----- nvinfo : EIATTR_REGCOUNT
	.align		4
        /*0000*/ 	.byte	0x04, 0x2f
        /*0002*/ 	.short	(.L_1 - .L_0)
	.align		4
.L_0:
        /*0004*/ 	.word	index@(triton_poi_fused_convolution_leaky_relu_0)
        /*0008*/ 	.word	0x0000000e


	//----- nvinfo : EIATTR_MIN_STACK_SIZE
	.align		4
.L_1:
        /*000c*/ 	.byte	0x04, 0x12
        /*000e*/ 	.short	(.L_3 - .L_2)
	.align		4
.L_2:
        /*0010*/ 	.word	index@(triton_poi_fused_convolution_leaky_relu_0)
        /*0014*/ 	.word	0x00000000


	//----- nvinfo : EIATTR_FRAME_SIZE
	.align		4
.L_3:
        /*0018*/ 	.byte	0x04, 0x11
        /*001a*/ 	.short	(.L_5 - .L_4)
	.align		4
.L_4:
        /*001c*/ 	.word	index@(triton_poi_fused_convolution_leaky_relu_0)
        /*0020*/ 	.word	0x00000000


	//----- nvinfo : EIATTR_MIN_STACK_SIZE
	.align		4
.L_5:
        /*0024*/ 	.byte	0x04, 0x12
        /*0026*/ 	.short	(.L_7 - .L_6)
	.align		4
.L_6:
        /*0028*/ 	.word	index@(triton_poi_fused_convolution_leaky_relu_0)
        /*002c*/ 	.word	0x00000000
.L_7:


//--------------------- .nv.info.triton_poi_fused_convolution_leaky_relu_0 --------------------------
	.section	.nv.info.triton_poi_fused_convolution_leaky_relu_0,"",@"SHT_CUDA_INFO"
	.sectionflags	@""
	.align	4


	//----- nvinfo : EIATTR_CUDA_API_VERSION
	.align		4
        /*0000*/ 	.byte	0x04, 0x37
        /*0002*/ 	.short	(.L_9 - .L_8)
.L_8:
        /*0004*/ 	.word	0x0000007c


	//----- nvinfo : EIATTR_KPARAM_INFO
	.align		4
.L_9:
        /*0008*/ 	.byte	0x04, 0x17
        /*000a*/ 	.short	(.L_11 - .L_10)
.L_10:
        /*000c*/ 	.word	0x00000000
        /*0010*/ 	.short	0x0003
        /*0012*/ 	.short	0x0018
        /*0014*/ 	.byte	0x00, 0xf0, 0x11, 0x00


	//----- nvinfo : EIATTR_KPARAM_INFO
	.align		4
.L_11:
        /*0018*/ 	.byte	0x04, 0x17
        /*001a*/ 	.short	(.L_13 - .L_12)
.L_12:
        /*001c*/ 	.word	0x00000000
        /*0020*/ 	.short	0x0002
        /*0022*/ 	.short	0x0010
        /*0024*/ 	.byte	0x00, 0xf4, 0x21, 0x00


	//----- nvinfo : EIATTR_KPARAM_INFO
	.align		4
.L_13:
        /*0028*/ 	.byte	0x04, 0x17
        /*002a*/ 	.short	(.L_15 - .L_14)
.L_14:
        /*002c*/ 	.word	0x00000000
        /*0030*/ 	.short	0x0001
        /*0032*/ 	.short	0x0008
        /*0034*/ 	.byte	0x00, 0xf4, 0x21, 0x00


	//----- nvinfo : EIATTR_KPARAM_INFO
	.align		4
.L_15:
        /*0038*/ 	.byte	0x04, 0x17
        /*003a*/ 	.short	(.L_17 - .L_16)
.L_16:
        /*003c*/ 	.word	0x00000000
        /*0040*/ 	.short	0x0000
        /*0042*/ 	.short	0x0000
        /*0044*/ 	.byte	0x00, 0xf4, 0x21, 0x00


	//----- nvinfo : EIATTR_SPARSE_MMA_MASK
	.align		4
.L_17:
        /*0048*/ 	.byte	0x03, 0x50
        /*004a*/ 	.short	0x0000


	//----- nvinfo : EIATTR_MAXREG_COUNT
	.align		4
        /*004c*/ 	.byte	0x03, 0x1b
        /*004e*/ 	.short	0x00ff


	//----- nvinfo : EIATTR_EXIT_INSTR_OFFSETS
	.align		4
        /*0050*/ 	.byte	0x04, 0x1c
        /*0052*/ 	.short	(.L_19 - .L_18)


	//   ....[0]....
.L_18:
        /*0054*/ 	.word	0x000001e0


	//   ....[1]....
        /*0058*/ 	.word	0x00000200


	//----- nvinfo : EIATTR_REQNTID
	.align		4
.L_19:
        /*005c*/ 	.byte	0x04, 0x10
        /*005e*/ 	.short	(.L_21 - .L_20)
.L_20:
        /*0060*/ 	.word	0x00000080
        /*0064*/ 	.word	0x00000001
        /*0068*/ 	.word	0x00000001


	//----- nvinfo : EIATTR_CBANK_PARAM_SIZE
	.align		4
.L_21:
        /*006c*/ 	.byte	0x03, 0x19
        /*006e*/ 	.short	0x001c


	//----- nvinfo : EIATTR_PARAM_CBANK
	.align		4
        /*0070*/ 	.byte	0x04, 0x0a
        /*0072*/ 	.short	(.L_23 - .L_22)
	.align		4
.L_22:
        /*0074*/ 	.word	index@(.nv.constant0.triton_poi_fused_convolution_leaky_relu_0)
        /*0078*/ 	.short	0x0210
        /*007a*/ 	.short	0x001c


	//----- nvinfo : EIATTR_SW_WAR
	.align		4
.L_23:
        /*007c*/ 	.byte	0x04, 0x36
        /*007e*/ 	.short	(.L_25 - .L_24)
.L_24:
        /*0080*/ 	.word	0x00000008
.L_25:


//--------------------- .nv.callgraph             --------------------------
	.section	.nv.callgraph,"",@"SHT_CUDA_CALLGRAPH"
	.align	4
	.sectionentsize	8
	.align		4
        /*0000*/ 	.word	0x00000000
	.align		4
        /*0004*/ 	.word	0xffffffff
	.align		4
        /*0008*/ 	.word	0x00000000
	.align		4
        /*000c*/ 	.word	0xfffffffe
	.align		4
        /*0010*/ 	.word	0x00000000
	.align		4
        /*0014*/ 	.word	0xfffffffd
	.align		4
        /*0018*/ 	.word	0x00000000
	.align		4
        /*001c*/ 	.word	0xfffffffc


//--------------------- .text.triton_poi_fused_convolution_leaky_relu_0 --------------------------
	.section	.text.triton_poi_fused_convolution_leaky_relu_0,"ax",@progbits
	.align	128
        .global         triton_poi_fused_convolution_leaky_relu_0
        .type           triton_poi_fused_convolution_leaky_relu_0,@function
        .size           triton_poi_fused_convolution_leaky_relu_0,(.L_x_1 - triton_poi_fused_convolution_leaky_relu_0)
        .other          triton_poi_fused_convolution_leaky_relu_0,@"STO_CUDA_ENTRY STV_DEFAULT"
triton_poi_fused_convolution_leaky_relu_0:
.text.triton_poi_fused_convolution_leaky_relu_0:
[----:B------:R-:W0:Y:S02]  /*0000*/  LDC R1, c[0x0][0x28] ;  /* 0x00000a00ff017b82 */ /* 0x000e240000000800 */
[----:B------:R-:W1:Y:S01]  /*0010*/  S2R R0, SR_TID.X ;  /* 0x0000000000007919 */ /* 0x000e620000002100 */
[----:B------:R-:W2:Y:S01]  /*0020*/  LDC.64 R4, c[0x0][0x218] ;  /* 0x00008600ff047b82 */ /* 0x000ea20000000a00 */
[----:B------:R-:W-:Y:S01]  /*0030*/  ULDC.64 UR4, c[0x0][0x208] ;  /* 0x0000820000047ab9 */ /* 0x000fe20000000a00 */
[----:B------:R-:W-:Y:S01]  /*0040*/  ULDC.64 UR6, c[0x0][0x220] ;  /* 0x0000880000067ab9 */ /* 0x000fe20000000a00 */
[----:B------:R-:W3:Y:S01]  /*0050*/  S2R R7, SR_CTAID.X ;  /* 0x0000000000077919 */ /* 0x000ee20000002500 */
[----:B-1----:R-:W-:Y:S02]  /*0060*/  LOP3.LUT R0, R0, 0x7f, RZ, 0xc0, !PT ;  /* 0x0000007f00007812 */ /* 0x002fe400078ec0ff */
[----:B---3--:R-:W-:-:S03]  /*0070*/  SHF.R.S32.HI R2, RZ, 0x18, R7 ;  /* 0x00000018ff027819 */ /* 0x008fc60000011407 */
[----:B------:R-:W-:Y:S01]  /*0080*/  IMAD R7, R7, 0x80, R0 ;  /* 0x0000008007077824 */ /* 0x000fe200078e0200 */
[----:B------:R-:W-:Y:S02]  /*0090*/  SGXT R0, R2, 0x1 ;  /* 0x000000010200781a */ /* 0x000fe40000000200 */
[----:B------:R-:W1:Y:S02]  /*00a0*/  LDC.64 R2, c[0x0][0x210] ;  /* 0x00008400ff027b82 */ /* 0x000e640000000a00 */
[----:B------:R-:W-:Y:S02]  /*00b0*/  ISETP.GE.AND P1, PT, R7, 0x100, PT ;  /* 0x000001000700780c */ /* 0x000fe40003f26270 */
[----:B------:R-:W-:-:S04]  /*00c0*/  LEA.HI R0, R0, R7, RZ, 0x4 ;  /* 0x0000000700007211 */ /* 0x000fc800078f20ff */
[----:B------:R-:W-:-:S04]  /*00d0*/  SHF.R.S32.HI R0, RZ, 0x4, R0 ;  /* 0x00000004ff007819 */ /* 0x000fc80000011400 */
[----:B------:R-:W-:-:S04]  /*00e0*/  LEA.HI R6, R0, R0, RZ, 0x2 ;  /* 0x0000000000067211 */ /* 0x000fc800078f10ff */
[----:B------:R-:W-:-:S05]  /*00f0*/  LOP3.LUT R9, R6, 0xfffffffc, RZ, 0xc0, !PT ;  /* 0xfffffffc06097812 */ /* 0x000fca00078ec0ff */
[----:B------:R-:W-:Y:S02]  /*0100*/  IMAD.IADD R9, R0, 0x1, -R9 ;  /* 0x0000000100097824 */ /* 0x000fe400078e0a09 */
[----:B------:R-:W-:Y:S02]  /*0110*/  IMAD.MOV.U32 R0, RZ, RZ, RZ ;  /* 0x000000ffff007224 */ /* 0x000fe400078e00ff */
[----:B--2---:R-:W-:-:S04]  /*0120*/  IMAD.WIDE R4, R9, 0x4, R4 ;  /* 0x0000000409047825 */ /* 0x004fc800078e0204 */
[----:B------:R-:W-:Y:S02]  /*0130*/  IMAD.MOV.U32 R9, RZ, RZ, RZ ;  /* 0x000000ffff097224 */ /* 0x000fe400078e00ff */
[----:B-1----:R-:W-:-:S04]  /*0140*/  IMAD.WIDE R2, R7, 0x4, R2 ;  /* 0x0000000407027825 */ /* 0x002fc800078e0202 */
[----:B------:R-:W2:Y:S04]  /*0150*/  @!P1 LDG.E.EL R9, desc[UR4][R4.64] ;  /* 0x0000000404099981 */ /* 0x000ea8000c2e1900 */
[----:B------:R-:W2:Y:S01]  /*0160*/  @!P1 LDG.E R0, desc[UR4][R2.64] ;  /* 0x0000000402009981 */ /* 0x000ea2000c1e1900 */
[----:B------:R-:W-:-:S04]  /*0170*/  IADD3 R6, P2, R7, UR6, RZ ;  /* 0x0000000607067c10 */ /* 0x000fc8000ff5e0ff */
[----:B------:R-:W-:Y:S02]  /*0180*/  LEA.HI.X.SX32 R7, R7, UR7, 0x1, P2 ;  /* 0x0000000707077c11 */ /* 0x000fe400090f0eff */
[----:B--2---:R-:W-:-:S04]  /*0190*/  FSETP.GT.AND P0, PT, R0, -R9, PT ;  /* 0x800000090000720b */ /* 0x004fc80003f04000 */
[----:B------:R-:W-:Y:S01]  /*01a0*/  SEL R11, RZ, 0x1, !P0 ;  /* 0x00000001ff0b7807 */ /* 0x000fe20004000000 */
[----:B------:R-:W-:-:S04]  /*01b0*/  FADD R9, R9, R0 ;  /* 0x0000000009097221 */ /* 0x000fc80000000000 */
[----:B------:R1:W-:Y:S04]  /*01c0*/  @!P1 STG.E.U8 desc[UR4][R6.64], R11 ;  /* 0x0000000b06009986 */ /* 0x0003e8000c101104 */
[----:B------:R-:W-:Y:S01]  /*01d0*/  @!P0 FMUL R9, R9, 0.10000000149011611938 ;  /* 0x3dcccccd09098820 */ /* 0x000fe20000400000 */
[----:B------:R-:W-:Y:S06]  /*01e0*/  @P1 EXIT ;  /* 0x000000000000194d */ /* 0x000fec0003800000 */
[----:B------:R-:W-:Y:S01]  /*01f0*/  STG.E desc[UR4][R2.64], R9 ;  /* 0x0000000902007986 */ /* 0x000fe2000c101904 */
[----:B------:R-:W-:Y:S05]  /*0200*/  EXIT ;  /* 0x000000000000794d */ /* 0x000fea0003800000 */
.L_x_0:
[----:B------:R-:W-:-:S00]  /*0210*/  BRA `(.L_x_0) ;  /* 0xfffffffc00fc7947 */ /* 0x000fc0000383ffff */
[----:B------:R-:W-:-:S00]  /*0220*/  NOP ;  /* 0x0000000000007918 */ /* 0x000fc00000000000 */
        /* <DEDUP_REMOVED lines=13> */
.L_x_1:


//--------------------- .nv.constant0.triton_poi_fused_convolution_leaky_relu_0 --------------------------
	.section	.nv.constant0.triton_poi_fused_convolution_leaky_relu_0,"a",@progbits
	.sectionflags	@""
	.align	4
.nv.constant0.triton_poi_fused_convolution_leaky_relu_0:
	.zero		556
